	.headerflags	@"EF_CUDA_TEXMODE_UNIFIED EF_CUDA_64BIT_ADDRESS EF_CUDA_ACCELERATORS EF_CUDA_SM90 EF_CUDA_VIRTUAL_SM(EF_CUDA_SM90)"
	.elftype	@"ET_EXEC"


//--------------------- .nv.info                  --------------------------
	.section	.nv.info,"",@"SHT_CUDA_INFO"
	.align	4


	//----- nvinfo : EIATTR_REGCOUNT
	.align		4
        /*0000*/ 	.byte	0x04, 0x2f
        /*0002*/ 	.short	(.L_1 - .L_0)
	.align		4
.L_0:
        /*0004*/ 	.word	index@(triton_poi_fused_add_clamp_144)
        /*0008*/ 	.word	0x0000000b


	//----- nvinfo : EIATTR_MIN_STACK_SIZE
	.align		4
.L_1:
        /*000c*/ 	.byte	0x04, 0x12
        /*000e*/ 	.short	(.L_3 - .L_2)
	.align		4
.L_2:
        /*0010*/ 	.word	index@(triton_poi_fused_add_clamp_144)
        /*0014*/ 	.word	0x00000000


	//----- nvinfo : EIATTR_FRAME_SIZE
	.align		4
.L_3:
        /*0018*/ 	.byte	0x04, 0x11
        /*001a*/ 	.short	(.L_5 - .L_4)
	.align		4
.L_4:
        /*001c*/ 	.word	index@(triton_poi_fused_add_clamp_144)
        /*0020*/ 	.word	0x00000000


	//----- nvinfo : EIATTR_MIN_STACK_SIZE
	.align		4
.L_5:
        /*0024*/ 	.byte	0x04, 0x12
        /*0026*/ 	.short	(.L_7 - .L_6)
	.align		4
.L_6:
        /*0028*/ 	.word	index@(triton_poi_fused_add_clamp_144)
        /*002c*/ 	.word	0x00000000
.L_7:


//--------------------- .nv.info.triton_poi_fused_add_clamp_144 --------------------------
	.section	.nv.info.triton_poi_fused_add_clamp_144,"",@"SHT_CUDA_INFO"
	.sectionflags	@""
	.align	4


	//----- nvinfo : EIATTR_CUDA_API_VERSION
	.align		4
        /*0000*/ 	.byte	0x04, 0x37
        /*0002*/ 	.short	(.L_9 - .L_8)
.L_8:
        /*0004*/ 	.word	0x0000007c


	//----- nvinfo : EIATTR_KPARAM_INFO
	.align		4
.L_9:
        /*0008*/ 	.byte	0x04, 0x17
        /*000a*/ 	.short	(.L_11 - .L_10)
.L_10:
        /*000c*/ 	.word	0x00000000
        /*0010*/ 	.short	0x0001
        /*0012*/ 	.short	0x0008
        /*0014*/ 	.byte	0x00, 0xf0, 0x11, 0x00


	//----- nvinfo : EIATTR_KPARAM_INFO
	.align		4
.L_11:
        /*0018*/ 	.byte	0x04, 0x17
        /*001a*/ 	.short	(.L_13 - .L_12)
.L_12:
        /*001c*/ 	.word	0x00000000
        /*0020*/ 	.short	0x0000
        /*0022*/ 	.short	0x0000
        /*0024*/ 	.byte	0x00, 0xf4, 0x21, 0x00


	//----- nvinfo : EIATTR_SPARSE_MMA_MASK
	.align		4
.L_13:
        /*0028*/ 	.byte	0x03, 0x50
        /*002a*/ 	.short	0x0000


	//----- nvinfo : EIATTR_MAXREG_COUNT
	.align		4
        /*002c*/ 	.byte	0x03, 0x1b
        /*002e*/ 	.short	0x00ff


	//----- nvinfo : EIATTR_EXIT_INSTR_OFFSETS
	.align		4
        /*0030*/ 	.byte	0x04, 0x1c
        /*0032*/ 	.short	(.L_15 - .L_14)


	//   ....[0]....
.L_14:
        /*0034*/ 	.word	0x000001b0


	//   ....[1]....
        /*0038*/ 	.word	0x00000200


	//----- nvinfo : EIATTR_REQNTID
	.align		4
.L_15:
        /*003c*/ 	.byte	0x04, 0x10
        /*003e*/ 	.short	(.L_17 - .L_16)
.L_16:
        /*0040*/ 	.word	0x00000020
        /*0044*/ 	.word	0x00000001
        /*0048*/ 	.word	0x00000001


	//----- nvinfo : EIATTR_CBANK_PARAM_SIZE
	.align		4
.L_17:
        /*004c*/ 	.byte	0x03, 0x19
        /*004e*/ 	.short	0x000c


	//----- nvinfo : EIATTR_PARAM_CBANK
	.align		4
        /*0050*/ 	.byte	0x04, 0x0a
        /*0052*/ 	.short	(.L_19 - .L_18)
	.align		4
.L_18:
        /*0054*/ 	.word	index@(.nv.constant0.triton_poi_fused_add_clamp_144)
        /*0058*/ 	.short	0x0210
        /*005a*/ 	.short	0x000c


	//----- nvinfo : EIATTR_SW_WAR
	.align		4
.L_19:
        /*005c*/ 	.byte	0x04, 0x36
        /*005e*/ 	.short	(.L_21 - .L_20)
.L_20:
        /*0060*/ 	.word	0x00000008
.L_21:


//--------------------- .nv.callgraph             --------------------------
	.section	.nv.callgraph,"",@"SHT_CUDA_CALLGRAPH"
	.align	4
	.sectionentsize	8
	.align		4
        /*0000*/ 	.word	0x00000000
	.align		4
        /*0004*/ 	.word	0xffffffff
	.align		4
        /*0008*/ 	.word	0x00000000
	.align		4
        /*000c*/ 	.word	0xfffffffe
	.align		4
        /*0010*/ 	.word	0x00000000
	.align		4
        /*0014*/ 	.word	0xfffffffd
	.align		4
        /*0018*/ 	.word	0x00000000
	.align		4
        /*001c*/ 	.word	0xfffffffc


//--------------------- .text.triton_poi_fused_add_clamp_144 --------------------------
	.section	.text.triton_poi_fused_add_clamp_144,"ax",@progbits
	.align	128
        .global         triton_poi_fused_add_clamp_144
        .type           triton_poi_fused_add_clamp_144,@function
        .size           triton_poi_fused_add_clamp_144,(.L_x_1 - triton_poi_fused_add_clamp_144)
        .other          triton_poi_fused_add_clamp_144,@"STO_CUDA_ENTRY STV_DEFAULT"
triton_poi_fused_add_clamp_144:
.text.triton_poi_fused_add_clamp_144:
[----:B------:R-:W0:Y:S02]  /*0000*/  LDC R1, c[0x0][0x28] ;  /* 0x00000a00ff017b82 */ /* 0x000e240000000800 */
[----:B------:R-:W1:Y:S01]  /*0010*/  S2R R0, SR_TID.X ;  /* 0x0000000000007919 */ /* 0x000e620000002100 */
[----:B------:R-:W-:Y:S01]  /*0020*/  IMAD.MOV.U32 R3, RZ, RZ, 0x3d000000 ;  /* 0x3d000000ff037424 */ /* 0x000fe200078e00ff */
[----:B------:R-:W2:Y:S01]  /*0030*/  S2R R5, SR_CTAID.X ;  /* 0x0000000000057919 */ /* 0x000ea20000002500 */
[----:B-1----:R-:W-:-:S05]  /*0040*/  IMAD.SHL.U32 R0, R0, 0x2, RZ ;  /* 0x0000000200007824 */ /* 0x002fca00078e00ff */
[----:B------:R-:W-:-:S05]  /*0050*/  LOP3.LUT R0, R0, 0x3e, RZ, 0xc0, !PT ;  /* 0x0000003e00007812 */ /* 0x000fca00078ec0ff */
[----:B--2---:R-:W-:-:S05]  /*0060*/  IMAD R5, R5, 0x40, R0 ;  /* 0x0000004005057824 */ /* 0x004fca00078e0200 */
[----:B------:R-:W-:Y:S02]  /*0070*/  IADD3 R0, R5, 0x1, RZ ;  /* 0x0000000105007810 */ /* 0x000fe40007ffe0ff */
[----:B------:R-:W-:Y:S02]  /*0080*/  I2FP.F32.S32 R2, R5 ;  /* 0x0000000500027245 */ /* 0x000fe40000201400 */
[----:B------:R-:W-:Y:S02]  /*0090*/  I2FP.F32.S32 R0, R0 ;  /* 0x0000000000007245 */ /* 0x000fe40000201400 */
[----:B------:R-:W-:Y:S01]  /*00a0*/  ISETP.GE.AND P0, PT, R5, 0x40, PT ;  /* 0x000000400500780c */ /* 0x000fe20003f06270 */
[----:B------:R-:W-:Y:S02]  /*00b0*/  FADD R2, R2, 0.5 ;  /* 0x3f00000002027421 */ /* 0x000fe40000000000 */
[----:B------:R-:W-:Y:S02]  /*00c0*/  FADD R0, R0, 0.5 ;  /* 0x3f00000000007421 */ /* 0x000fe40000000000 */
[----:B------:R-:W-:-:S02]  /*00d0*/  FFMA R2, R2, R3, -0.5 ;  /* 0xbf00000002027423 */ /* 0x000fc40000000003 */
[----:B------:R-:W-:-:S03]  /*00e0*/  FFMA R0, R0, R3, -0.5 ;  /* 0xbf00000000007423 */ /* 0x000fc60000000003 */
[----:B------:R-:W-:Y:S02]  /*00f0*/  FMNMX R4, RZ, R2, !PT ;  /* 0x00000002ff047209 */ /* 0x000fe40007800000 */
[----:B------:R-:W-:Y:S01]  /*0100*/  FMNMX R0, RZ, R0, !PT ;  /* 0x00000000ff007209 */ /* 0x000fe20007800000 */
[----:B------:R-:W1:Y:S03]  /*0110*/  LDC.64 R2, c[0x0][0x210] ;  /* 0x00008400ff027b82 */ /* 0x000e660000000a00 */
[----:B------:R-:W2:Y:S08]  /*0120*/  F2I.TRUNC.NTZ R4, R4 ;  /* 0x0000000400047305 */ /* 0x000eb0000020f100 */
[----:B------:R-:W3:Y:S01]  /*0130*/  F2I.TRUNC.NTZ R0, R0 ;  /* 0x0000000000007305 */ /* 0x000ee2000020f100 */
[----:B--2---:R-:W-:-:S05]  /*0140*/  VIMNMX R6, RZ, R4, PT ;  /* 0x00000004ff067248 */ /* 0x004fca0003fe0100 */
[----:B------:R-:W-:Y:S02]  /*0150*/  VIADD R6, R6, 0x1 ;  /* 0x0000000106067836 */ /* 0x000fe40000000000 */
[----:B-1----:R-:W-:Y:S01]  /*0160*/  IMAD.WIDE R2, R5, 0x8, R2 ;  /* 0x0000000805027825 */ /* 0x002fe200078e0202 */
[----:B---3--:R-:W-:Y:S02]  /*0170*/  VIMNMX R7, RZ, R0, PT ;  /* 0x00000000ff077248 */ /* 0x008fe40003fe0100 */
[----:B------:R-:W-:Y:S02]  /*0180*/  SHF.R.S32.HI R5, RZ, 0x1f, R6 ;  /* 0x0000001fff057819 */ /* 0x000fe40000011406 */
[----:B------:R-:W-:-:S04]  /*0190*/  IADD3 R8, R7, 0x1, RZ ;  /* 0x0000000107087810 */ /* 0x000fc80007ffe0ff */
[----:B------:R-:W-:Y:S01]  /*01a0*/  SHF.R.S32.HI R7, RZ, 0x1f, R8 ;  /* 0x0000001fff077819 */ /* 0x000fe20000011408 */
[----:B------:R-:W-:Y:S06]  /*01b0*/  @P0 EXIT ;  /* 0x000000000000094d */ /* 0x000fec0003800000 */
[----:B------:R-:W-:Y:S01]  /*01c0*/  IMAD.MOV.U32 R4, RZ, RZ, R6 ;  /* 0x000000ffff047224 */ /* 0x000fe200078e0006 */
[----:B------:R-:W-:Y:S01]  /*01d0*/  MOV R6, R8 ;  /* 0x0000000800067202 */ /* 0x000fe20000000f00 */
[----:B------:R-:W-:-:S04]  /*01e0*/  ULDC.64 UR4, c[0x0][0x208] ;  /* 0x0000820000047ab9 */ /* 0x000fc80000000a00 */
[----:B------:R-:W-:Y:S01]  /*01f0*/  STG.E.128 desc[UR4][R2.64], R4 ;  /* 0x0000000402007986 */ /* 0x000fe2000c101d04 */
[----:B------:R-:W-:Y:S05]  /*0200*/  EXIT ;  /* 0x000000000000794d */ /* 0x000fea0003800000 */
.L_x_0:
[----:B------:R-:W-:-:S00]  /*0210*/  BRA `(.L_x_0) ;  /* 0xfffffffc00fc7947 */ /* 0x000fc0000383ffff */
[----:B------:R-:W-:-:S00]  /*0220*/  NOP ;  /* 0x0000000000007918 */ /* 0x000fc00000000000 */
        /* <DEDUP_REMOVED lines=13> */
.L_x_1:


//--------------------- .nv.constant0.triton_poi_fused_add_clamp_144 --------------------------
	.section	.nv.constant0.triton_poi_fused_add_clamp_144,"a",@progbits
	.sectionflags	@""
	.align	4
.nv.constant0.triton_poi_fused_add_clamp_144:
	.zero		540
